	.headerflags	@"EF_CUDA_TEXMODE_UNIFIED EF_CUDA_64BIT_ADDRESS EF_CUDA_ACCELERATORS EF_CUDA_SM90 EF_CUDA_VIRTUAL_SM(EF_CUDA_SM90)"
	.elftype	@"ET_EXEC"


//--------------------- .nv.info                  --------------------------
	.section	.nv.info,"",@"SHT_CUDA_INFO"
	.align	4


	//----- nvinfo : EIATTR_REGCOUNT
	.align		4
        /*0000*/ 	.byte	0x04, 0x2f
        /*0002*/ 	.short	(.L_3 - .L_2)
	.align		4
.L_2:
        /*0004*/ 	.word	index@(triton_poi_fused__native_batch_norm_legit_no_training_add_relu_18)
        /*0008*/ 	.word	0x00000024


	//----- nvinfo : EIATTR_MIN_STACK_SIZE
	.align		4
.L_3:
        /*000c*/ 	.byte	0x04, 0x12
        /*000e*/ 	.short	(.L_5 - .L_4)
	.align		4
.L_4:
        /*0010*/ 	.word	index@(triton_poi_fused__native_batch_norm_legit_no_training_add_relu_18)
        /*0014*/ 	.word	0x00000000


	//----- nvinfo : EIATTR_FRAME_SIZE
	.align		4
.L_5:
        /*0018*/ 	.byte	0x04, 0x11
        /*001a*/ 	.short	(.L_7 - .L_6)
	.align		4
.L_6:
        /*001c*/ 	.word	index@(triton_poi_fused__native_batch_norm_legit_no_training_add_relu_18)
        /*0020*/ 	.word	0x00000000


	//----- nvinfo : EIATTR_MIN_STACK_SIZE
	.align		4
.L_7:
        /*0024*/ 	.byte	0x04, 0x12
        /*0026*/ 	.short	(.L_9 - .L_8)
	.align		4
.L_8:
        /*0028*/ 	.word	index@(triton_poi_fused__native_batch_norm_legit_no_training_add_relu_18)
        /*002c*/ 	.word	0x00000000
.L_9:


//--------------------- .nv.info.triton_poi_fused__native_batch_norm_legit_no_training_add_relu_18 --------------------------
	.section	.nv.info.triton_poi_fused__native_batch_norm_legit_no_training_add_relu_18,"",@"SHT_CUDA_INFO"
	.sectionflags	@""
	.align	4


	//----- nvinfo : EIATTR_CUDA_API_VERSION
	.align		4
        /*0000*/ 	.byte	0x04, 0x37
        /*0002*/ 	.short	(.L_11 - .L_10)
.L_10:
        /*0004*/ 	.word	0x0000007c


	//----- nvinfo : EIATTR_KPARAM_INFO
	.align		4
.L_11:
        /*0008*/ 	.byte	0x04, 0x17
        /*000a*/ 	.short	(.L_13 - .L_12)
.L_12:
        /*000c*/ 	.word	0x00000000
        /*0010*/ 	.short	0x0007
        /*0012*/ 	.short	0x0038
        /*0014*/ 	.byte	0x00, 0xf0, 0x11, 0x00


	//----- nvinfo : EIATTR_KPARAM_INFO
	.align		4
.L_13:
        /*0018*/ 	.byte	0x04, 0x17
        /*001a*/ 	.short	(.L_15 - .L_14)
.L_14:
        /*001c*/ 	.word	0x00000000
        /*0020*/ 	.short	0x0006
        /*0022*/ 	.short	0x0030
        /*0024*/ 	.byte	0x00, 0xf4, 0x21, 0x00


	//----- nvinfo : EIATTR_KPARAM_INFO
	.align		4
.L_15:
        /*0028*/ 	.byte	0x04, 0x17
        /*002a*/ 	.short	(.L_17 - .L_16)
.L_16:
        /*002c*/ 	.word	0x00000000
        /*0030*/ 	.short	0x0005
        /*0032*/ 	.short	0x0028
        /*0034*/ 	.byte	0x00, 0xf4, 0x21, 0x00


	//----- nvinfo : EIATTR_KPARAM_INFO
	.align		4
.L_17:
        /*0038*/ 	.byte	0x04, 0x17
        /*003a*/ 	.short	(.L_19 - .L_18)
.L_18:
        /*003c*/ 	.word	0x00000000
        /*0040*/ 	.short	0x0004
        /*0042*/ 	.short	0x0020
        /*0044*/ 	.byte	0x00, 0xf4, 0x21, 0x00


	//----- nvinfo : EIATTR_KPARAM_INFO
	.align		4
.L_19:
        /*0048*/ 	.byte	0x04, 0x17
        /*004a*/ 	.short	(.L_21 - .L_20)
.L_20:
        /*004c*/ 	.word	0x00000000
        /*0050*/ 	.short	0x0003
        /*0052*/ 	.short	0x0018
        /*0054*/ 	.byte	0x00, 0xf4, 0x21, 0x00


	//----- nvinfo : EIATTR_KPARAM_INFO
	.align		4
.L_21:
        /*0058*/ 	.byte	0x04, 0x17
        /*005a*/ 	.short	(.L_23 - .L_22)
.L_22:
        /*005c*/ 	.word	0x00000000
        /*0060*/ 	.short	0x0002
        /*0062*/ 	.short	0x0010
        /*0064*/ 	.byte	0x00, 0xf4, 0x21, 0x00


	//----- nvinfo : EIATTR_KPARAM_INFO
	.align		4
.L_23:
        /*0068*/ 	.byte	0x04, 0x17
        /*006a*/ 	.short	(.L_25 - .L_24)
.L_24:
        /*006c*/ 	.word	0x00000000
        /*0070*/ 	.short	0x0001
        /*0072*/ 	.short	0x0008
        /*0074*/ 	.byte	0x00, 0xf4, 0x21, 0x00


	//----- nvinfo : EIATTR_KPARAM_INFO
	.align		4
.L_25:
        /*0078*/ 	.byte	0x04, 0x17
        /*007a*/ 	.short	(.L_27 - .L_26)
.L_26:
        /*007c*/ 	.word	0x00000000
        /*0080*/ 	.short	0x0000
        /*0082*/ 	.short	0x0000
        /*0084*/ 	.byte	0x00, 0xf4, 0x21, 0x00


	//----- nvinfo : EIATTR_SPARSE_MMA_MASK
	.align		4
.L_27:
        /*0088*/ 	.byte	0x03, 0x50
        /*008a*/ 	.short	0x0000


	//----- nvinfo : EIATTR_MAXREG_COUNT
	.align		4
        /*008c*/ 	.byte	0x03, 0x1b
        /*008e*/ 	.short	0x00ff


	//----- nvinfo : EIATTR_EXIT_INSTR_OFFSETS
	.align		4
        /*0090*/ 	.byte	0x04, 0x1c
        /*0092*/ 	.short	(.L_29 - .L_28)


	//   ....[0]....
.L_28:
        /*0094*/ 	.word	0x00000b10


	//----- nvinfo : EIATTR_REQNTID
	.align		4
.L_29:
        /*0098*/ 	.byte	0x04, 0x10
        /*009a*/ 	.short	(.L_31 - .L_30)
.L_30:
        /*009c*/ 	.word	0x00000080
        /*00a0*/ 	.word	0x00000001
        /*00a4*/ 	.word	0x00000001


	//----- nvinfo : EIATTR_CBANK_PARAM_SIZE
	.align		4
.L_31:
        /*00a8*/ 	.byte	0x03, 0x19
        /*00aa*/ 	.short	0x003c


	//----- nvinfo : EIATTR_PARAM_CBANK
	.align		4
        /*00ac*/ 	.byte	0x04, 0x0a
        /*00ae*/ 	.short	(.L_33 - .L_32)
	.align		4
.L_32:
        /*00b0*/ 	.word	index@(.nv.constant0.triton_poi_fused__native_batch_norm_legit_no_training_add_relu_18)
        /*00b4*/ 	.short	0x0210
        /*00b6*/ 	.short	0x003c


	//----- nvinfo : EIATTR_SW_WAR
	.align		4
.L_33:
        /*00b8*/ 	.byte	0x04, 0x36
        /*00ba*/ 	.short	(.L_35 - .L_34)
.L_34:
        /*00bc*/ 	.word	0x00000008
.L_35:


//--------------------- .nv.callgraph             --------------------------
	.section	.nv.callgraph,"",@"SHT_CUDA_CALLGRAPH"
	.align	4
	.sectionentsize	8
	.align		4
        /*0000*/ 	.word	0x00000000
	.align		4
        /*0004*/ 	.word	0xffffffff
	.align		4
        /*0008*/ 	.word	0x00000000
	.align		4
        /*000c*/ 	.word	0xfffffffe
	.align		4
        /*0010*/ 	.word	0x00000000
	.align		4
        /*0014*/ 	.word	0xfffffffd
	.align		4
        /*0018*/ 	.word	0x00000000
	.align		4
        /*001c*/ 	.word	0xfffffffc


//--------------------- .nv.constant4             --------------------------
	.section	.nv.constant4,"a",@progbits
	.align	8
	.align		8
.nv.constant4:
        /*0000*/ 	.dword	_$_str
	.align		8
        /*0008*/ 	.dword	_$_str_$_2


//--------------------- .text.triton_poi_fused__native_batch_norm_legit_no_training_add_relu_18 --------------------------
	.section	.text.triton_poi_fused__native_batch_norm_legit_no_training_add_relu_18,"ax",@progbits
	.align	128
        .global         triton_poi_fused__native_batch_norm_legit_no_training_add_relu_18
        .type           triton_poi_fused__native_batch_norm_legit_no_training_add_relu_18,@function
        .size           triton_poi_fused__native_batch_norm_legit_no_training_add_relu_18,(.L_x_1 - triton_poi_fused__native_batch_norm_legit_no_training_add_relu_18)
        .other          triton_poi_fused__native_batch_norm_legit_no_training_add_relu_18,@"STO_CUDA_ENTRY STV_DEFAULT"
triton_poi_fused__native_batch_norm_legit_no_training_add_relu_18:
.text.triton_poi_fused__native_batch_norm_legit_no_training_add_relu_18:
[----:B------:R-:W-:Y:S01]  /*0000*/  LDC R1, c[0x0][0x28] ;  /* 0x00000a00ff017b82 */ /* 0x000fe20000000800 */
[----:B------:R-:W1:Y:S07]  /*0010*/  S2R R0, SR_TID.X ;  /* 0x0000000000007919 */ /* 0x000e6e0000002100 */
[----:B------:R-:W2:Y:S01]  /*0020*/  LDC.64 R24, c[0x0][0x218] ;  /* 0x00008600ff187b82 */ /* 0x000ea20000000a00 */
[----:B------:R-:W-:Y:S01]  /*0030*/  ULDC.64 UR4, c[0x0][0x208] ;  /* 0x0000820000047ab9 */ /* 0x000fe20000000a00 */
[----:B------:R-:W3:Y:S06]  /*0040*/  S2R R3, SR_CTAID.X ;  /* 0x0000000000037919 */ /* 0x000eec0000002500 */
[----:B------:R-:W4:Y:S01]  /*0050*/  LDC.64 R20, c[0x0][0x210] ;  /* 0x00008400ff147b82 */ /* 0x000f220000000a00 */
[----:B-1----:R-:W-:-:S04]  /*0060*/  SHF.L.U32 R0, R0, 0x2, RZ ;  /* 0x0000000200007819 */ /* 0x002fc800000006ff */
[----:B------:R-:W-:Y:S02]  /*0070*/  LOP3.LUT R0, R0, 0x1fc, RZ, 0xc0, !PT ;  /* 0x000001fc00007812 */ /* 0x000fe400078ec0ff */
[----:B---3--:R-:W-:Y:S02]  /*0080*/  SHF.R.S32.HI R12, RZ, 0x15, R3 ;  /* 0x00000015ff0c7819 */ /* 0x008fe40000011403 */
[----:B------:R-:W-:Y:S02]  /*0090*/  LEA R0, R3, R0, 0xa ;  /* 0x0000000003007211 */ /* 0x000fe400078e50ff */
[----:B------:R-:W-:Y:S02]  /*00a0*/  SGXT R12, R12, 0x1 ;  /* 0x000000010c0c781a */ /* 0x000fe40000000200 */
[----:B------:R-:W-:Y:S01]  /*00b0*/  IADD3 R31, R0, 0x200, RZ ;  /* 0x00000200001f7810 */ /* 0x000fe20007ffe0ff */
[----:B----4-:R-:W-:Y:S01]  /*00c0*/  IMAD.WIDE R20, R0, 0x4, R20 ;  /* 0x0000000400147825 */ /* 0x010fe200078e0214 */
[----:B------:R-:W-:-:S04]  /*00d0*/  LEA.HI R2, R12, R0, RZ, 0xa ;  /* 0x000000000c027211 */ /* 0x000fc800078f50ff */
[----:B------:R-:W-:Y:S01]  /*00e0*/  LOP3.LUT R3, R2, 0xfffffc00, RZ, 0xc0, !PT ;  /* 0xfffffc0002037812 */ /* 0x000fe200078ec0ff */
[----:B------:R-:W3:Y:S03]  /*00f0*/  LDG.E.128 R4, desc[UR4][R20.64] ;  /* 0x0000000414047981 */ /* 0x000ee6000c1e1d00 */
[----:B------:R-:W-:Y:S02]  /*0100*/  IADD3 R28, R0, -R3, RZ ;  /* 0x80000003001c7210 */ /* 0x000fe40007ffe0ff */
[----:B------:R-:W1:Y:S01]  /*0110*/  LDC.64 R2, c[0x0][0x220] ;  /* 0x00008800ff027b82 */ /* 0x000e620000000a00 */
[----:B------:R-:W-:Y:S02]  /*0120*/  LEA.HI R12, R12, R31, RZ, 0xa ;  /* 0x0000001f0c0c7211 */ /* 0x000fe400078f50ff */
[----:B--2---:R-:W-:Y:S02]  /*0130*/  IMAD.WIDE R8, R28, 0x4, R24 ;  /* 0x000000041c087825 */ /* 0x004fe400078e0218 */
[----:B------:R-:W-:Y:S01]  /*0140*/  LOP3.LUT R14, R12, 0xfffffc00, RZ, 0xc0, !PT ;  /* 0xfffffc000c0e7812 */ /* 0x000fe200078ec0ff */
[----:B------:R-:W2:Y:S03]  /*0150*/  LDG.E.128 R20, desc[UR4][R20.64+0x800] ;  /* 0x0008000414147981 */ /* 0x000ea6000c1e1d00 */
[----:B------:R-:W-:Y:S01]  /*0160*/  IADD3 R31, R31, -R14, RZ ;  /* 0x8000000e1f1f7210 */ /* 0x000fe20007ffe0ff */
[----:B------:R-:W3:Y:S01]  /*0170*/  LDG.E.EL.128 R8, desc[UR4][R8.64] ;  /* 0x0000000408087981 */ /* 0x000ee2000c2e1d00 */
[----:B-1----:R-:W-:-:S04]  /*0180*/  IMAD.WIDE R12, R28, 0x4, R2 ;  /* 0x000000041c0c7825 */ /* 0x002fc800078e0202 */
[C---:B------:R-:W-:Y:S02]  /*0190*/  IMAD.WIDE R18, R31.reuse, 0x4, R2 ;  /* 0x000000041f127825 */ /* 0x040fe400078e0202 */
[----:B------:R-:W4:Y:S04]  /*01a0*/  LDG.E.EL.128 R12, desc[UR4][R12.64] ;  /* 0x000000040c0c7981 */ /* 0x000f28000c2e1d00 */
[----:B------:R-:W5:Y:S01]  /*01b0*/  LDG.E.EL.128 R16, desc[UR4][R18.64] ;  /* 0x0000000412107981 */ /* 0x000f62000c2e1d00 */
[----:B------:R-:W-:-:S06]  /*01c0*/  IMAD.WIDE R24, R31, 0x4, R24 ;  /* 0x000000041f187825 */ /* 0x000fcc00078e0218 */
[----:B------:R-:W2:Y:S01]  /*01d0*/  LDG.E.EL.128 R24, desc[UR4][R24.64] ;  /* 0x0000000418187981 */ /* 0x000ea2000c2e1d00 */
[----:B------:R-:W-:Y:S01]  /*01e0*/  HFMA2.MMA R29, -RZ, RZ, 1.625, 0 ;  /* 0x3e800000ff1d7435 */ /* 0x000fe200000001ff */
[----:B---3--:R-:W-:Y:S01]  /*01f0*/  FADD R2, R7, -R11 ;  /* 0x8000000b07027221 */ /* 0x008fe20000000000 */
[----:B----4-:R-:W-:Y:S01]  /*0200*/  FADD R7, R12, 9.9999997473787516356e-06 ;  /* 0x3727c5ac0c077421 */ /* 0x010fe20000000000 */
[----:B-----5:R-:W-:-:S05]  /*0210*/  FADD R11, R16, 9.9999997473787516356e-06 ;  /* 0x3727c5ac100b7421 */ /* 0x020fca0000000000 */
[----:B------:R-:W1:Y:S01]  /*0220*/  MUFU.SQRT R7, R7 ;  /* 0x0000000700077308 */ /* 0x000e620000002000 */
[----:B------:R-:W-:Y:S01]  /*0230*/  FADD R17, R17, 9.9999997473787516356e-06 ;  /* 0x3727c5ac11117421 */ /* 0x000fe20000000000 */
[----:B------:R-:W-:-:S06]  /*0240*/  FADD R19, R19, 9.9999997473787516356e-06 ;  /* 0x3727c5ac13137421 */ /* 0x000fcc0000000000 */
[----:B------:R-:W3:Y:S01]  /*0250*/  MUFU.SQRT R11, R11 ;  /* 0x0000000b000b7308 */ /* 0x000ee20000002000 */
[----:B------:R-:W-:Y:S01]  /*0260*/  FADD R18, R18, 9.9999997473787516356e-06 ;  /* 0x3727c5ac12127421 */ /* 0x000fe20000000000 */
[----:B------:R-:W-:Y:S01]  /*0270*/  FADD R12, R5, -R9 ;  /* 0x80000009050c7221 */ /* 0x000fe20000000000 */
[----:B------:R-:W-:Y:S01]  /*0280*/  FADD R3, R6, -R10 ;  /* 0x8000000a06037221 */ /* 0x000fe20000000000 */
[----:B-1----:R-:W-:-:S04]  /*0290*/  FSETP.GT.AND P1, PT, R7, 8.50705917302346158658e+37, PT ;  /* 0x7e8000000700780b */ /* 0x002fc80003f24000 */
[----:B------:R-:W1:Y:S01]  /*02a0*/  MUFU.SQRT R16, R17 ;  /* 0x0000001100107308 */ /* 0x000e620000002000 */
[----:B------:R-:W-:-:S07]  /*02b0*/  FSETP.GEU.AND P6, PT, R7, 1.175494350822287508e-38, PT ;  /* 0x008000000700780b */ /* 0x000fce0003fce000 */
[----:B------:R-:W4:Y:S01]  /*02c0*/  MUFU.SQRT R5, R19 ;  /* 0x0000001300057308 */ /* 0x000f220000002000 */
[----:B---3--:R-:W-:-:S07]  /*02d0*/  FSETP.GT.AND P5, PT, R11, 8.50705917302346158658e+37, PT ;  /* 0x7e8000000b00780b */ /* 0x008fce0003fa4000 */
[----:B------:R-:W3:Y:S01]  /*02e0*/  MUFU.SQRT R6, R18 ;  /* 0x0000001200067308 */ /* 0x000ee20000002000 */
[----:B------:R-:W-:Y:S01]  /*02f0*/  FSETP.GEU.AND P4, PT, R11, 1.175494350822287508e-38, PT ;  /* 0x008000000b00780b */ /* 0x000fe20003f8e000 */
[----:B------:R-:W-:Y:S01]  /*0300*/  @P1 FMUL R7, R7, 0.25 ;  /* 0x3e80000007071820 */ /* 0x000fe20000400000 */
[----:B------:R-:W-:Y:S02]  /*0310*/  FSEL R33, R29, 1, P1 ;  /* 0x3f8000001d217808 */ /* 0x000fe40000800000 */
[----:B-1----:R-:W-:Y:S01]  /*0320*/  FSETP.GT.AND P0, PT, R16, 8.50705917302346158658e+37, PT ;  /* 0x7e8000001000780b */ /* 0x002fe20003f04000 */
[----:B------:R-:W-:Y:S02]  /*0330*/  @!P6 FMUL R7, R7, 16777216 ;  /* 0x4b8000000707e820 */ /* 0x000fe40000400000 */
[----:B------:R-:W-:Y:S01]  /*0340*/  @!P6 FMUL R33, R33, 16777216 ;  /* 0x4b8000002121e820 */ /* 0x000fe20000400000 */
[----:B----4-:R-:W-:Y:S01]  /*0350*/  FSETP.GT.AND P6, PT, R5, 8.50705917302346158658e+37, PT ;  /* 0x7e8000000500780b */ /* 0x010fe20003fc4000 */
[----:B------:R-:W-:Y:S01]  /*0360*/  FADD R30, R4, -R8 ;  /* 0x80000008041e7221 */ /* 0x000fe20000000000 */
[----:B------:R-:W-:Y:S01]  /*0370*/  @P5 FMUL R11, R11, 0.25 ;  /* 0x3e8000000b0b5820 */ /* 0x000fe20000400000 */
[----:B------:R-:W-:Y:S01]  /*0380*/  FSEL R4, R29, 1, P5 ;  /* 0x3f8000001d047808 */ /* 0x000fe20002800000 */
[----:B--2---:R-:W-:Y:S01]  /*0390*/  FADD R25, R21, -R25 ;  /* 0x8000001915197221 */ /* 0x004fe20000000000 */
[----:B------:R-:W-:Y:S01]  /*03a0*/  FSETP.GEU.AND P3, PT, R16, 1.175494350822287508e-38, PT ;  /* 0x008000001000780b */ /* 0x000fe20003f6e000 */
[----:B------:R-:W-:Y:S01]  /*03b0*/  FADD R24, R20, -R24 ;  /* 0x8000001814187221 */ /* 0x000fe20000000000 */
[C---:B---3--:R-:W-:Y:S01]  /*03c0*/  FSETP.GT.AND P2, PT, R6.reuse, 8.50705917302346158658e+37, PT ;  /* 0x7e8000000600780b */ /* 0x048fe20003f44000 */
[----:B------:R-:W-:Y:S01]  /*03d0*/  @!P4 FMUL R11, R11, 16777216 ;  /* 0x4b8000000b0bc820 */ /* 0x000fe20000400000 */
[C---:B------:R-:W-:Y:S01]  /*03e0*/  FSETP.GEU.AND P5, PT, R5.reuse, 1.175494350822287508e-38, PT ;  /* 0x008000000500780b */ /* 0x040fe20003fae000 */
[----:B------:R-:W1:Y:S01]  /*03f0*/  LDC.64 R18, c[0x0][0x228] ;  /* 0x00008a00ff127b82 */ /* 0x000e620000000a00 */
[----:B------:R-:W-:Y:S01]  /*0400*/  FSETP.GEU.AND P1, PT, R6, 1.175494350822287508e-38, PT ;  /* 0x008000000600780b */ /* 0x000fe20003f2e000 */
[----:B------:R-:W2:Y:S01]  /*0410*/  MUFU.RCP R8, R7 ;  /* 0x0000000700087308 */ /* 0x000ea20000001000 */
[----:B------:R-:W-:Y:S01]  /*0420*/  @P0 FMUL R16, R16, 0.25 ;  /* 0x3e80000010100820 */ /* 0x000fe20000400000 */
[----:B------:R-:W-:-:S04]  /*0430*/  @P6 FMUL R5, R5, 0.25 ;  /* 0x3e80000005056820 */ /* 0x000fc80000400000 */
[----:B------:R-:W3:Y:S02]  /*0440*/  LDC.64 R20, c[0x0][0x230] ;  /* 0x00008c00ff147b82 */ /* 0x000ee40000000a00 */
[----:B------:R-:W4:Y:S01]  /*0450*/  MUFU.RCP R11, R11 ;  /* 0x0000000b000b7308 */ /* 0x000f220000001000 */
[----:B------:R-:W-:Y:S01]  /*0460*/  @P2 FMUL R6, R6, 0.25 ;  /* 0x3e80000006062820 */ /* 0x000fe20000400000 */
[----:B------:R-:W-:Y:S01]  /*0470*/  @!P3 FMUL R16, R16, 16777216 ;  /* 0x4b8000001010b820 */ /* 0x000fe20000400000 */
[----:B------:R-:W-:Y:S02]  /*0480*/  @!P5 FMUL R5, R5, 16777216 ;  /* 0x4b8000000505d820 */ /* 0x000fe40000400000 */
[----:B------:R-:W-:Y:S01]  /*0490*/  @!P1 FMUL R6, R6, 16777216 ;  /* 0x4b80000006069820 */ /* 0x000fe20000400000 */
[----:B------:R-:W-:Y:S02]  /*04a0*/  @!P4 FMUL R4, R4, 16777216 ;  /* 0x4b8000000404c820 */ /* 0x000fe40000400000 */
[----:B------:R-:W5:Y:S01]  /*04b0*/  MUFU.RCP R16, R16 ;  /* 0x0000001000107308 */ /* 0x000f620000001000 */
[----:B--2---:R-:W-:Y:S01]  /*04c0*/  FMUL R33, R8, R33 ;  /* 0x0000002108217220 */ /* 0x004fe20000400000 */
[----:B------:R-:W-:-:S06]  /*04d0*/  FSEL R9, R29, 1, P0 ;  /* 0x3f8000001d097808 */ /* 0x000fcc0000000000 */
[----:B------:R-:W2:Y:S01]  /*04e0*/  MUFU.RCP R7, R6 ;  /* 0x0000000600077308 */ /* 0x000ea20000001000 */
[----:B----4-:R-:W-:Y:S01]  /*04f0*/  FMUL R11, R11, R4 ;  /* 0x000000040b0b7220 */ /* 0x010fe20000400000 */
[----:B------:R-:W-:-:S06]  /*0500*/  FSEL R4, R29, 1, P2 ;  /* 0x3f8000001d047808 */ /* 0x000fcc0001000000 */
[----:B------:R-:W4:Y:S01]  /*0510*/  MUFU.RCP R5, R5 ;  /* 0x0000000500057308 */ /* 0x000f220000001000 */
[----:B------:R-:W-:Y:S01]  /*0520*/  FSEL R8, R29, 1, P6 ;  /* 0x3f8000001d087808 */ /* 0x000fe20003000000 */
[----:B------:R-:W-:Y:S01]  /*0530*/  @!P3 FMUL R9, R9, 16777216 ;  /* 0x4b8000000909b820 */ /* 0x000fe20000400000 */
[----:B------:R-:W-:-:S03]  /*0540*/  @!P1 FMUL R4, R4, 16777216 ;  /* 0x4b80000004049820 */ /* 0x000fc60000400000 */
[----:B------:R-:W-:Y:S01]  /*0550*/  @!P5 FMUL R8, R8, 16777216 ;  /* 0x4b8000000808d820 */ /* 0x000fe20000400000 */
[----:B-----5:R-:W-:Y:S01]  /*0560*/  FMUL R16, R16, R9 ;  /* 0x0000000910107220 */ /* 0x020fe20000400000 */
[----:B--2---:R-:W-:Y:S01]  /*0570*/  FMUL R7, R7, R4 ;  /* 0x0000000407077220 */ /* 0x004fe20000400000 */
[----:B------:R-:W-:Y:S01]  /*0580*/  FADD R23, R23, -R27 ;  /* 0x8000001b17177221 */ /* 0x000fe20000000000 */
[----:B------:R-:W-:Y:S01]  /*0590*/  FADD R22, R22, -R26 ;  /* 0x8000001a16167221 */ /* 0x000fe20000000000 */
[----:B----4-:R-:W-:Y:S01]  /*05a0*/  FMUL R6, R5, R8 ;  /* 0x0000000805067220 */ /* 0x010fe20000400000 */
[----:B-1----:R-:W-:-:S04]  /*05b0*/  IMAD.WIDE R4, R31, 0x4, R18 ;  /* 0x000000041f047825 */ /* 0x002fc800078e0212 */
[----:B---3--:R-:W-:-:S04]  /*05c0*/  IMAD.WIDE R8, R31, 0x4, R20 ;  /* 0x000000041f087825 */ /* 0x008fc800078e0214 */
[----:B------:R-:W-:Y:S01]  /*05d0*/  FMUL R27, R11, R24 ;  /* 0x000000180b1b7220 */ /* 0x000fe20000400000 */
[----:B------:R-:W-:Y:S01]  /*05e0*/  FMUL R26, R16, R25 ;  /* 0x00000019101a7220 */ /* 0x000fe20000400000 */
[----:B------:R-:W-:Y:S01]  /*05f0*/  FMUL R25, R7, R22 ;  /* 0x0000001607197220 */ /* 0x000fe20000400000 */
[----:B------:R-:W-:Y:S02]  /*0600*/  FMUL R24, R6, R23 ;  /* 0x0000001706187220 */ /* 0x000fe40000400000 */
[----:B------:R-:W2:Y:S04]  /*0610*/  LDG.E.EL.128 R4, desc[UR4][R4.64] ;  /* 0x0000000404047981 */ /* 0x000ea8000c2e1d00 */
[----:B------:R-:W2:Y:S01]  /*0620*/  LDG.E.EL.128 R8, desc[UR4][R8.64] ;  /* 0x0000000408087981 */ /* 0x000ea2000c2e1d00 */
[----:B------:R-:W-:-:S04]  /*0630*/  IMAD.WIDE R18, R28, 0x4, R18 ;  /* 0x000000041c127825 */ /* 0x000fc800078e0212 */
[----:B------:R-:W-:Y:S02]  /*0640*/  IMAD.WIDE R20, R28, 0x4, R20 ;  /* 0x000000041c147825 */ /* 0x000fe400078e0214 */
[----:B------:R-:W3:Y:S04]  /*0650*/  LDG.E.EL.128 R16, desc[UR4][R18.64] ;  /* 0x0000000412107981 */ /* 0x000ee8000c2e1d00 */
[----:B------:R-:W3:Y:S01]  /*0660*/  LDG.E.EL.128 R20, desc[UR4][R20.64] ;  /* 0x0000000414147981 */ /* 0x000ee2000c2e1d00 */
[----:B------:R-:W-:Y:S01]  /*0670*/  FADD R13, R13, 9.9999997473787516356e-06 ;  /* 0x3727c5ac0d0d7421 */ /* 0x000fe20000000000 */
[----:B------:R-:W-:Y:S01]  /*0680*/  FADD R15, R15, 9.9999997473787516356e-06 ;  /* 0x3727c5ac0f0f7421 */ /* 0x000fe20000000000 */
[----:B------:R-:W-:Y:S01]  /*0690*/  FADD R14, R14, 9.9999997473787516356e-06 ;  /* 0x3727c5ac0e0e7421 */ /* 0x000fe20000000000 */
[----:B------:R-:W-:Y:S01]  /*06a0*/  FMUL R31, R33, R30 ;  /* 0x0000001e211f7220 */ /* 0x000fe20000400000 */
[----:B--2---:R-:W-:-:S02]  /*06b0*/  FFMA R25, R6, R25, R10 ;  /* 0x0000001906197223 */ /* 0x004fc4000000000a */
[----:B------:R-:W1:Y:S01]  /*06c0*/  MUFU.SQRT R6, R13 ;  /* 0x0000000d00067308 */ /* 0x000e620000002000 */
[----:B------:R-:W-:Y:S01]  /*06d0*/  FFMA R26, R5, R26, R9 ;  /* 0x0000001a051a7223 */ /* 0x000fe20000000009 */
[----:B------:R-:W-:-:S06]  /*06e0*/  FFMA R24, R7, R24, R11 ;  /* 0x0000001807187223 */ /* 0x000fcc000000000b */
[----:B------:R-:W2:Y:S08]  /*06f0*/  MUFU.SQRT R9, R15 ;  /* 0x0000000f00097308 */ /* 0x000eb00000002000 */
[----:B------:R-:W4:Y:S01]  /*0700*/  MUFU.SQRT R7, R14 ;  /* 0x0000000e00077308 */ /* 0x000f220000002000 */
[C---:B-1----:R-:W-:Y:S02]  /*0710*/  FSETP.GT.AND P0, PT, R6.reuse, 8.50705917302346158658e+37, PT ;  /* 0x7e8000000600780b */ /* 0x042fe40003f04000 */
[----:B------:R-:W-:Y:S01]  /*0720*/  FSETP.GEU.AND P3, PT, R6, 1.175494350822287508e-38, PT ;  /* 0x008000000600780b */ /* 0x000fe20003f6e000 */
[----:B------:R-:W-:-:S02]  /*0730*/  FFMA R27, R4, R27, R8 ;  /* 0x0000001b041b7223 */ /* 0x000fc40000000008 */
[----:B------:R-:W1:Y:S01]  /*0740*/  LDC.64 R4, c[0x0][0x238] ;  /* 0x00008e00ff047b82 */ /* 0x000e620000000a00 */
[C---:B--2---:R-:W-:Y:S02]  /*0750*/  FSETP.GT.AND P2, PT, R9.reuse, 8.50705917302346158658e+37, PT ;  /* 0x7e8000000900780b */ /* 0x044fe40003f44000 */
[----:B------:R-:W-:Y:S02]  /*0760*/  FSETP.GEU.AND P5, PT, R9, 1.175494350822287508e-38, PT ;  /* 0x008000000900780b */ /* 0x000fe40003fae000 */
[----:B----4-:R-:W-:-:S03]  /*0770*/  FSETP.GT.AND P1, PT, R7, 8.50705917302346158658e+37, PT ;  /* 0x7e8000000700780b */ /* 0x010fc60003f24000 */
[----:B------:R-:W-:Y:S01]  /*0780*/  @P0 FMUL R6, R6, 0.25 ;  /* 0x3e80000006060820 */ /* 0x000fe20000400000 */
[----:B------:R-:W-:-:S03]  /*0790*/  FSETP.GEU.AND P4, PT, R7, 1.175494350822287508e-38, PT ;  /* 0x008000000700780b */ /* 0x000fc60003f8e000 */
[----:B------:R-:W-:Y:S02]  /*07a0*/  @!P3 FMUL R6, R6, 16777216 ;  /* 0x4b8000000606b820 */ /* 0x000fe40000400000 */
[----:B------:R-:W-:Y:S02]  /*07b0*/  @P2 FMUL R9, R9, 0.25 ;  /* 0x3e80000009092820 */ /* 0x000fe40000400000 */
[----:B------:R-:W2:Y:S02]  /*07c0*/  MUFU.RCP R13, R6 ;  /* 0x00000006000d7308 */ /* 0x000ea40000001000 */
[----:B------:R-:W-:Y:S01]  /*07d0*/  @!P5 FMUL R9, R9, 16777216 ;  /* 0x4b8000000909d820 */ /* 0x000fe20000400000 */
[----:B------:R-:W-:Y:S01]  /*07e0*/  @P1 FMUL R7, R7, 0.25 ;  /* 0x3e80000007071820 */ /* 0x000fe20000400000 */
[----:B------:R-:W-:-:S03]  /*07f0*/  FSEL R10, R29, 1, P0 ;  /* 0x3f8000001d0a7808 */ /* 0x000fc60000000000 */
[----:B------:R-:W-:Y:S01]  /*0800*/  @!P4 FMUL R7, R7, 16777216 ;  /* 0x4b8000000707c820 */ /* 0x000fe20000400000 */
[----:B------:R-:W4:Y:S01]  /*0810*/  MUFU.RCP R9, R9 ;  /* 0x0000000900097308 */ /* 0x000f220000001000 */
[----:B------:R-:W-:Y:S01]  /*0820*/  @!P3 FMUL R10, R10, 16777216 ;  /* 0x4b8000000a0ab820 */ /* 0x000fe20000400000 */
[----:B-1----:R-:W-:Y:S01]  /*0830*/  IMAD.WIDE R14, R0, 0x4, R4 ;  /* 0x00000004000e7825 */ /* 0x002fe200078e0204 */
[----:B------:R-:W-:-:S05]  /*0840*/  FSEL R11, R29, 1, P1 ;  /* 0x3f8000001d0b7808 */ /* 0x000fca0000800000 */
[----:B------:R1:W5:Y:S01]  /*0850*/  MUFU.RCP R8, R7 ;  /* 0x0000000700087308 */ /* 0x0003620000001000 */
[----:B--2---:R-:W-:Y:S01]  /*0860*/  FMUL R13, R13, R10 ;  /* 0x0000000a0d0d7220 */ /* 0x004fe20000400000 */
[----:B------:R-:W-:Y:S01]  /*0870*/  FSEL R10, R29, 1, P2 ;  /* 0x3f8000001d0a7808 */ /* 0x000fe20001000000 */
[----:B------:R-:W-:-:S04]  /*0880*/  @!P4 FMUL R11, R11, 16777216 ;  /* 0x4b8000000b0bc820 */ /* 0x000fc80000400000 */
[----:B------:R-:W-:Y:S01]  /*0890*/  @!P5 FMUL R10, R10, 16777216 ;  /* 0x4b8000000a0ad820 */ /* 0x000fe20000400000 */
[----:B-1----:R-:W2:Y:S01]  /*08a0*/  LDG.E.128 R4, desc[UR4][R14.64] ;  /* 0x000000040e047981 */ /* 0x002ea2000c1e1d00 */
[----:B---3--:R-:W-:Y:S02]  /*08b0*/  FFMA R31, R16, R31, R20 ;  /* 0x0000001f101f7223 */ /* 0x008fe40000000014 */
[----:B----4-:R-:W-:Y:S01]  /*08c0*/  FMUL R29, R9, R10 ;  /* 0x0000000a091d7220 */ /* 0x010fe20000400000 */
[----:B-----5:R-:W-:Y:S02]  /*08d0*/  FMUL R16, R8, R11 ;  /* 0x0000000b08107220 */ /* 0x020fe40000400000 */
[----:B------:R-:W3:Y:S01]  /*08e0*/  LDG.E.128 R8, desc[UR4][R14.64+0x800] ;  /* 0x000800040e087981 */ /* 0x000ee2000c1e1d00 */
[----:B------:R-:W-:Y:S02]  /*08f0*/  FMUL R20, R13, R12 ;  /* 0x0000000c0d147220 */ /* 0x000fe40000400000 */
[----:B------:R-:W1:Y:S01]  /*0900*/  LDC.64 R12, c[0x0][0x240] ;  /* 0x00009000ff0c7b82 */ /* 0x000e620000000a00 */
[----:B------:R-:W-:Y:S01]  /*0910*/  FMUL R2, R29, R2 ;  /* 0x000000021d027220 */ /* 0x000fe20000400000 */
[----:B------:R-:W-:Y:S01]  /*0920*/  FMUL R3, R16, R3 ;  /* 0x0000000310037220 */ /* 0x000fe20000400000 */
[----:B------:R-:W-:-:S02]  /*0930*/  FFMA R20, R17, R20, R21 ;  /* 0x0000001411147223 */ /* 0x000fc40000000015 */
[----:B------:R-:W-:Y:S01]  /*0940*/  FFMA R2, R19, R2, R23 ;  /* 0x0000000213027223 */ /* 0x000fe20000000017 */
[----:B------:R-:W-:Y:S01]  /*0950*/  FFMA R3, R18, R3, R22 ;  /* 0x0000000312037223 */ /* 0x000fe20000000016 */
[----:B-1----:R-:W-:Y:S01]  /*0960*/  IMAD.WIDE R12, R0, 0x4, R12 ;  /* 0x00000004000c7825 */ /* 0x002fe200078e020c */
[----:B--2---:R-:W-:-:S03]  /*0970*/  FSETP.GEU.AND P6, PT, R31, -R4, PT ;  /* 0x800000041f00720b */ /* 0x004fc60003fce000 */
[----:B------:R-:W-:Y:S01]  /*0980*/  FADD R4, R4, R31 ;  /* 0x0000001f04047221 */ /* 0x000fe20000000000 */
[----:B------:R-:W-:Y:S01]  /*0990*/  FSETP.GEU.AND P0, PT, R20, -R5, PT ;  /* 0x800000051400720b */ /* 0x000fe20003f0e000 */
[----:B------:R-:W-:Y:S01]  /*09a0*/  FADD R5, R5, R20 ;  /* 0x0000001405057221 */ /* 0x000fe20000000000 */
[----:B------:R-:W-:Y:S02]  /*09b0*/  FSETP.GEU.AND P1, PT, R3, -R6, PT ;  /* 0x800000060300720b */ /* 0x000fe40003f2e000 */
[----:B------:R-:W-:Y:S01]  /*09c0*/  SEL R4, R4, RZ, P6 ;  /* 0x000000ff04047207 */ /* 0x000fe20003000000 */
[----:B------:R-:W-:Y:S01]  /*09d0*/  FADD R6, R6, R3 ;  /* 0x0000000306067221 */ /* 0x000fe20000000000 */
[----:B------:R-:W-:Y:S01]  /*09e0*/  FSETP.GEU.AND P2, PT, R2, -R7, PT ;  /* 0x800000070200720b */ /* 0x000fe20003f4e000 */
[----:B------:R-:W-:Y:S01]  /*09f0*/  FADD R7, R7, R2 ;  /* 0x0000000207077221 */ /* 0x000fe20000000000 */
[----:B---3--:R-:W-:Y:S01]  /*0a00*/  FSETP.GEU.AND P3, PT, R27, -R8, PT ;  /* 0x800000081b00720b */ /* 0x008fe20003f6e000 */
[----:B------:R-:W-:Y:S01]  /*0a10*/  FADD R8, R8, R27 ;  /* 0x0000001b08087221 */ /* 0x000fe20000000000 */
[----:B------:R-:W-:Y:S01]  /*0a20*/  FSETP.GEU.AND P4, PT, R26, -R9, PT ;  /* 0x800000091a00720b */ /* 0x000fe20003f8e000 */
[----:B------:R-:W-:Y:S01]  /*0a30*/  FADD R9, R9, R26 ;  /* 0x0000001a09097221 */ /* 0x000fe20000000000 */
[----:B------:R-:W-:Y:S01]  /*0a40*/  FSETP.GEU.AND P5, PT, R25, -R10, PT ;  /* 0x8000000a1900720b */ /* 0x000fe20003fae000 */
[----:B------:R-:W-:Y:S01]  /*0a50*/  FADD R10, R10, R25 ;  /* 0x000000190a0a7221 */ /* 0x000fe20000000000 */
[----:B------:R-:W-:Y:S01]  /*0a60*/  FSETP.GEU.AND P6, PT, R24, -R11, PT ;  /* 0x8000000b1800720b */ /* 0x000fe20003fce000 */
[----:B------:R-:W-:Y:S01]  /*0a70*/  FADD R11, R11, R24 ;  /* 0x000000180b0b7221 */ /* 0x000fe20000000000 */
[----:B------:R-:W-:-:S02]  /*0a80*/  SEL R5, R5, RZ, P0 ;  /* 0x000000ff05057207 */ /* 0x000fc40000000000 */
[----:B------:R-:W-:Y:S02]  /*0a90*/  SEL R6, R6, RZ, P1 ;  /* 0x000000ff06067207 */ /* 0x000fe40000800000 */
[----:B------:R-:W-:Y:S02]  /*0aa0*/  SEL R7, R7, RZ, P2 ;  /* 0x000000ff07077207 */ /* 0x000fe40001000000 */
[----:B------:R-:W-:Y:S02]  /*0ab0*/  SEL R8, R8, RZ, P3 ;  /* 0x000000ff08087207 */ /* 0x000fe40001800000 */
[----:B------:R-:W-:Y:S02]  /*0ac0*/  SEL R9, R9, RZ, P4 ;  /* 0x000000ff09097207 */ /* 0x000fe40002000000 */
[----:B------:R-:W-:Y:S02]  /*0ad0*/  SEL R10, R10, RZ, P5 ;  /* 0x000000ff0a0a7207 */ /* 0x000fe40002800000 */
[----:B------:R-:W-:Y:S01]  /*0ae0*/  SEL R11, R11, RZ, P6 ;  /* 0x000000ff0b0b7207 */ /* 0x000fe20003000000 */
[----:B------:R-:W-:Y:S04]  /*0af0*/  STG.E.128 desc[UR4][R12.64], R4 ;  /* 0x000000040c007986 */ /* 0x000fe8000c101d04 */
[----:B------:R-:W-:Y:S01]  /*0b00*/  STG.E.128 desc[UR4][R12.64+0x800], R8 ;  /* 0x000800080c007986 */ /* 0x000fe2000c101d04 */
[----:B------:R-:W-:Y:S05]  /*0b10*/  EXIT ;  /* 0x000000000000794d */ /* 0x000fea0003800000 */
.L_x_0:
[----:B------:R-:W-:-:S00]  /*0b20*/  BRA `(.L_x_0) ;  /* 0xfffffffc00fc7947 */ /* 0x000fc0000383ffff */
[----:B------:R-:W-:-:S00]  /*0b30*/  NOP ;  /* 0x0000000000007918 */ /* 0x000fc00000000000 */
        /* <DEDUP_REMOVED lines=12> */
.L_x_1:


//--------------------- .nv.global.init           --------------------------
	.section	.nv.global.init,"aw",@progbits
.nv.global.init:
	.type		_$_str,@object
	.size		_$_str,(_$_str_$_2 - _$_str)
_$_str:
        /*0000*/ 	.byte	0x5f, 0x5f, 0x43, 0x55, 0x44, 0x41, 0x5f, 0x46, 0x54, 0x5a, 0x00
	.type		_$_str_$_2,@object
	.size		_$_str_$_2,(.L_1 - _$_str_$_2)
_$_str_$_2:
        /*000b*/ 	.byte	0x5f, 0x5f, 0x43, 0x55, 0x44, 0x41, 0x5f, 0x50, 0x52, 0x45, 0x43, 0x5f, 0x53, 0x51, 0x52, 0x54
        /*001b*/ 	.byte	0x00
.L_1:


//--------------------- .nv.constant0.triton_poi_fused__native_batch_norm_legit_no_training_add_relu_18 --------------------------
	.section	.nv.constant0.triton_poi_fused__native_batch_norm_legit_no_training_add_relu_18,"a",@progbits
	.sectionflags	@""
	.align	4
.nv.constant0.triton_poi_fused__native_batch_norm_legit_no_training_add_relu_18:
	.zero		588
